	.headerflags	@"EF_CUDA_TEXMODE_UNIFIED EF_CUDA_64BIT_ADDRESS EF_CUDA_ACCELERATORS EF_CUDA_SM90 EF_CUDA_VIRTUAL_SM(EF_CUDA_SM90)"
	.elftype	@"ET_EXEC"


//--------------------- .nv.info                  --------------------------
	.section	.nv.info,"",@"SHT_CUDA_INFO"
	.align	4


	//----- nvinfo : EIATTR_REGCOUNT
	.align		4
        /*0000*/ 	.byte	0x04, 0x2f
        /*0002*/ 	.short	(.L_3 - .L_2)
	.align		4
.L_2:
        /*0004*/ 	.word	index@(triton_poi_fused__native_batch_norm_legit_no_training_constant_pad_nd_relu_24)
        /*0008*/ 	.word	0x00000012


	//----- nvinfo : EIATTR_MIN_STACK_SIZE
	.align		4
.L_3:
        /*000c*/ 	.byte	0x04, 0x12
        /*000e*/ 	.short	(.L_5 - .L_4)
	.align		4
.L_4:
        /*0010*/ 	.word	index@(triton_poi_fused__native_batch_norm_legit_no_training_constant_pad_nd_relu_24)
        /*0014*/ 	.word	0x00000000


	//----- nvinfo : EIATTR_FRAME_SIZE
	.align		4
.L_5:
        /*0018*/ 	.byte	0x04, 0x11
        /*001a*/ 	.short	(.L_7 - .L_6)
	.align		4
.L_6:
        /*001c*/ 	.word	index@(triton_poi_fused__native_batch_norm_legit_no_training_constant_pad_nd_relu_24)
        /*0020*/ 	.word	0x00000000


	//----- nvinfo : EIATTR_MIN_STACK_SIZE
	.align		4
.L_7:
        /*0024*/ 	.byte	0x04, 0x12
        /*0026*/ 	.short	(.L_9 - .L_8)
	.align		4
.L_8:
        /*0028*/ 	.word	index@(triton_poi_fused__native_batch_norm_legit_no_training_constant_pad_nd_relu_24)
        /*002c*/ 	.word	0x00000000
.L_9:


//--------------------- .nv.info.triton_poi_fused__native_batch_norm_legit_no_training_constant_pad_nd_relu_24 --------------------------
	.section	.nv.info.triton_poi_fused__native_batch_norm_legit_no_training_constant_pad_nd_relu_24,"",@"SHT_CUDA_INFO"
	.sectionflags	@""
	.align	4


	//----- nvinfo : EIATTR_CUDA_API_VERSION
	.align		4
        /*0000*/ 	.byte	0x04, 0x37
        /*0002*/ 	.short	(.L_11 - .L_10)
.L_10:
        /*0004*/ 	.word	0x0000007c


	//----- nvinfo : EIATTR_KPARAM_INFO
	.align		4
.L_11:
        /*0008*/ 	.byte	0x04, 0x17
        /*000a*/ 	.short	(.L_13 - .L_12)
.L_12:
        /*000c*/ 	.word	0x00000000
        /*0010*/ 	.short	0x0006
        /*0012*/ 	.short	0x0030
        /*0014*/ 	.byte	0x00, 0xf0, 0x11, 0x00


	//----- nvinfo : EIATTR_KPARAM_INFO
	.align		4
.L_13:
        /*0018*/ 	.byte	0x04, 0x17
        /*001a*/ 	.short	(.L_15 - .L_14)
.L_14:
        /*001c*/ 	.word	0x00000000
        /*0020*/ 	.short	0x0005
        /*0022*/ 	.short	0x0028
        /*0024*/ 	.byte	0x00, 0xf4, 0x21, 0x00


	//----- nvinfo : EIATTR_KPARAM_INFO
	.align		4
.L_15:
        /*0028*/ 	.byte	0x04, 0x17
        /*002a*/ 	.short	(.L_17 - .L_16)
.L_16:
        /*002c*/ 	.word	0x00000000
        /*0030*/ 	.short	0x0004
        /*0032*/ 	.short	0x0020
        /*0034*/ 	.byte	0x00, 0xf4, 0x21, 0x00


	//----- nvinfo : EIATTR_KPARAM_INFO
	.align		4
.L_17:
        /*0038*/ 	.byte	0x04, 0x17
        /*003a*/ 	.short	(.L_19 - .L_18)
.L_18:
        /*003c*/ 	.word	0x00000000
        /*0040*/ 	.short	0x0003
        /*0042*/ 	.short	0x0018
        /*0044*/ 	.byte	0x00, 0xf4, 0x21, 0x00


	//----- nvinfo : EIATTR_KPARAM_INFO
	.align		4
.L_19:
        /*0048*/ 	.byte	0x04, 0x17
        /*004a*/ 	.short	(.L_21 - .L_20)
.L_20:
        /*004c*/ 	.word	0x00000000
        /*0050*/ 	.short	0x0002
        /*0052*/ 	.short	0x0010
        /*0054*/ 	.byte	0x00, 0xf4, 0x21, 0x00


	//----- nvinfo : EIATTR_KPARAM_INFO
	.align		4
.L_21:
        /*0058*/ 	.byte	0x04, 0x17
        /*005a*/ 	.short	(.L_23 - .L_22)
.L_22:
        /*005c*/ 	.word	0x00000000
        /*0060*/ 	.short	0x0001
        /*0062*/ 	.short	0x0008
        /*0064*/ 	.byte	0x00, 0xf4, 0x21, 0x00


	//----- nvinfo : EIATTR_KPARAM_INFO
	.align		4
.L_23:
        /*0068*/ 	.byte	0x04, 0x17
        /*006a*/ 	.short	(.L_25 - .L_24)
.L_24:
        /*006c*/ 	.word	0x00000000
        /*0070*/ 	.short	0x0000
        /*0072*/ 	.short	0x0000
        /*0074*/ 	.byte	0x00, 0xf4, 0x21, 0x00


	//----- nvinfo : EIATTR_SPARSE_MMA_MASK
	.align		4
.L_25:
        /*0078*/ 	.byte	0x03, 0x50
        /*007a*/ 	.short	0x0000


	//----- nvinfo : EIATTR_MAXREG_COUNT
	.align		4
        /*007c*/ 	.byte	0x03, 0x1b
        /*007e*/ 	.short	0x00ff


	//----- nvinfo : EIATTR_EXIT_INSTR_OFFSETS
	.align		4
        /*0080*/ 	.byte	0x04, 0x1c
        /*0082*/ 	.short	(.L_27 - .L_26)


	//   ....[0]....
.L_26:
        /*0084*/ 	.word	0x00000530


	//   ....[1]....
        /*0088*/ 	.word	0x00000550


	//----- nvinfo : EIATTR_REQNTID
	.align		4
.L_27:
        /*008c*/ 	.byte	0x04, 0x10
        /*008e*/ 	.short	(.L_29 - .L_28)
.L_28:
        /*0090*/ 	.word	0x00000080
        /*0094*/ 	.word	0x00000001
        /*0098*/ 	.word	0x00000001


	//----- nvinfo : EIATTR_CBANK_PARAM_SIZE
	.align		4
.L_29:
        /*009c*/ 	.byte	0x03, 0x19
        /*009e*/ 	.short	0x0034


	//----- nvinfo : EIATTR_PARAM_CBANK
	.align		4
        /*00a0*/ 	.byte	0x04, 0x0a
        /*00a2*/ 	.short	(.L_31 - .L_30)
	.align		4
.L_30:
        /*00a4*/ 	.word	index@(.nv.constant0.triton_poi_fused__native_batch_norm_legit_no_training_constant_pad_nd_relu_24)
        /*00a8*/ 	.short	0x0210
        /*00aa*/ 	.short	0x0034


	//----- nvinfo : EIATTR_SW_WAR
	.align		4
.L_31:
        /*00ac*/ 	.byte	0x04, 0x36
        /*00ae*/ 	.short	(.L_33 - .L_32)
.L_32:
        /*00b0*/ 	.word	0x00000008
.L_33:


//--------------------- .nv.callgraph             --------------------------
	.section	.nv.callgraph,"",@"SHT_CUDA_CALLGRAPH"
	.align	4
	.sectionentsize	8
	.align		4
        /*0000*/ 	.word	0x00000000
	.align		4
        /*0004*/ 	.word	0xffffffff
	.align		4
        /*0008*/ 	.word	0x00000000
	.align		4
        /*000c*/ 	.word	0xfffffffe
	.align		4
        /*0010*/ 	.word	0x00000000
	.align		4
        /*0014*/ 	.word	0xfffffffd
	.align		4
        /*0018*/ 	.word	0x00000000
	.align		4
        /*001c*/ 	.word	0xfffffffc


//--------------------- .nv.constant4             --------------------------
	.section	.nv.constant4,"a",@progbits
	.align	8
	.align		8
.nv.constant4:
        /*0000*/ 	.dword	_$_str
	.align		8
        /*0008*/ 	.dword	_$_str_$_2


//--------------------- .text.triton_poi_fused__native_batch_norm_legit_no_training_constant_pad_nd_relu_24 --------------------------
	.section	.text.triton_poi_fused__native_batch_norm_legit_no_training_constant_pad_nd_relu_24,"ax",@progbits
	.align	128
        .global         triton_poi_fused__native_batch_norm_legit_no_training_constant_pad_nd_relu_24
        .type           triton_poi_fused__native_batch_norm_legit_no_training_constant_pad_nd_relu_24,@function
        .size           triton_poi_fused__native_batch_norm_legit_no_training_constant_pad_nd_relu_24,(.L_x_1 - triton_poi_fused__native_batch_norm_legit_no_training_constant_pad_nd_relu_24)
        .other          triton_poi_fused__native_batch_norm_legit_no_training_constant_pad_nd_relu_24,@"STO_CUDA_ENTRY STV_DEFAULT"
triton_poi_fused__native_batch_norm_legit_no_training_constant_pad_nd_relu_24:
.text.triton_poi_fused__native_batch_norm_legit_no_training_constant_pad_nd_relu_24:
[----:B------:R-:W0:Y:S02]  /*0000*/  LDC R1, c[0x0][0x28] ;  /* 0x00000a00ff017b82 */ /* 0x000e240000000800 */
[----:B------:R-:W1:Y:S01]  /*0010*/  S2R R2, SR_TID.X ;  /* 0x0000000000027919 */ /* 0x000e620000002100 */
[----:B------:R-:W2:Y:S01]  /*0020*/  LDC.64 R12, c[0x0][0x220] ;  /* 0x00008800ff0c7b82 */ /* 0x000ea20000000a00 */
[----:B------:R-:W-:Y:S01]  /*0030*/  ULDC.64 UR4, c[0x0][0x208] ;  /* 0x0000820000047ab9 */ /* 0x000fe20000000a00 */
[----:B------:R-:W-:Y:S01]  /*0040*/  ULDC.64 UR6, c[0x0][0x210] ;  /* 0x0000840000067ab9 */ /* 0x000fe20000000a00 */
[----:B------:R-:W3:Y:S05]  /*0050*/  S2R R3, SR_CTAID.X ;  /* 0x0000000000037919 */ /* 0x000eea0000002500 */
[----:B------:R-:W4:Y:S01]  /*0060*/  LDC.64 R10, c[0x0][0x228] ;  /* 0x00008a00ff0a7b82 */ /* 0x000f220000000a00 */
[----:B-1----:R-:W-:-:S05]  /*0070*/  LOP3.LUT R2, R2, 0x7f, RZ, 0xc0, !PT ;  /* 0x0000007f02027812 */ /* 0x002fca00078ec0ff */
[----:B---3--:R-:W-:Y:S02]  /*0080*/  IMAD R3, R3, 0x80, R2 ;  /* 0x0000008003037824 */ /* 0x008fe400078e0202 */
[----:B------:R-:W-:Y:S02]  /*0090*/  IMAD.MOV.U32 R2, RZ, RZ, RZ ;  /* 0x000000ffff027224 */ /* 0x000fe400078e00ff */
[----:B------:R-:W-:-:S04]  /*00a0*/  IMAD.HI R0, R3, 0x2e8ba2e9, RZ ;  /* 0x2e8ba2e903007827 */ /* 0x000fc800078e02ff */
[----:B------:R-:W-:Y:S01]  /*00b0*/  IMAD.HI R2, R3, -0x50c52239, R2 ;  /* 0xaf3addc703027827 */ /* 0x000fe200078e0202 */
[----:B------:R-:W-:-:S04]  /*00c0*/  SHF.R.U32.HI R7, RZ, 0x1f, R0 ;  /* 0x0000001fff077819 */ /* 0x000fc80000011600 */
[----:B------:R-:W-:Y:S02]  /*00d0*/  SHF.R.U32.HI R5, RZ, 0x1f, R2 ;  /* 0x0000001fff057819 */ /* 0x000fe40000011602 */
[----:B------:R-:W-:Y:S02]  /*00e0*/  LEA.HI.SX32 R7, R0, R7, 0x1e ;  /* 0x0000000700077211 */ /* 0x000fe400078ff2ff */
[----:B------:R-:W-:-:S03]  /*00f0*/  LEA.HI.SX32 R2, R2, R5, 0x18 ;  /* 0x0000000502027211 */ /* 0x000fc600078fc2ff */
[----:B------:R-:W-:-:S04]  /*0100*/  IMAD.HI R4, R7, 0x78787879, RZ ;  /* 0x7878787907047827 */ /* 0x000fc800078e02ff */
[----:B------:R-:W-:Y:S01]  /*0110*/  IMAD.HI R0, R2, 0x78787879, RZ ;  /* 0x7878787902007827 */ /* 0x000fe200078e02ff */
[----:B------:R-:W-:-:S04]  /*0120*/  SHF.R.U32.HI R9, RZ, 0x1f, R4 ;  /* 0x0000001fff097819 */ /* 0x000fc80000011604 */
[----:B------:R-:W-:Y:S02]  /*0130*/  SHF.R.U32.HI R5, RZ, 0x1f, R0 ;  /* 0x0000001fff057819 */ /* 0x000fe40000011600 */
[----:B------:R-:W-:Y:S02]  /*0140*/  LEA.HI.SX32 R4, R4, R9, 0x1d ;  /* 0x0000000904047211 */ /* 0x000fe400078feaff */
[----:B------:R-:W-:Y:S01]  /*0150*/  LEA.HI.SX32 R5, R0, R5, 0x1d ;  /* 0x0000000500057211 */ /* 0x000fe200078feaff */
[----:B------:R-:W-:Y:S02]  /*0160*/  IMAD.MOV.U32 R0, RZ, RZ, RZ ;  /* 0x000000ffff007224 */ /* 0x000fe400078e00ff */
[----:B------:R-:W-:Y:S02]  /*0170*/  IMAD R9, R4, -0x11, R7 ;  /* 0xffffffef04097824 */ /* 0x000fe400078e0207 */
[----:B------:R-:W-:-:S05]  /*0180*/  IMAD R8, R5, -0x11, R2 ;  /* 0xffffffef05087824 */ /* 0x000fca00078e0202 */
[----:B------:R-:W-:-:S04]  /*0190*/  VIMNMX R9, R8, R9, PT ;  /* 0x0000000908097248 */ /* 0x000fc80003fe0100 */
[----:B------:R-:W-:Y:S01]  /*01a0*/  ISETP.GT.AND P0, PT, R9, RZ, PT ;  /* 0x000000ff0900720c */ /* 0x000fe20003f04270 */
[----:B------:R-:W-:-:S03]  /*01b0*/  IMAD R9, R7, -0x16, R3 ;  /* 0xffffffea07097824 */ /* 0x000fc600078e0203 */
[----:B------:R-:W-:Y:S01]  /*01c0*/  ISETP.LT.AND P1, PT, R3, 0x6358, P0 ;  /* 0x000063580300780c */ /* 0x000fe20000721270 */
[----:B--2---:R-:W-:-:S12]  /*01d0*/  IMAD.WIDE R12, R9, 0x4, R12 ;  /* 0x00000004090c7825 */ /* 0x004fd800078e020c */
[----:B------:R1:W2:Y:S01]  /*01e0*/  @P1 LDG.E.EL R0, desc[UR4][R12.64] ;  /* 0x000000040c001981 */ /* 0x0002a2000c2e1900 */
[----:B------:R-:W-:Y:S02]  /*01f0*/  IMAD.MOV.U32 R4, RZ, RZ, RZ ;  /* 0x000000ffff047224 */ /* 0x000fe400078e00ff */
[--C-:B------:R-:W-:Y:S02]  /*0200*/  IMAD.MOV.U32 R5, RZ, RZ, R3.reuse ;  /* 0x000000ffff057224 */ /* 0x100fe400078e0003 */
[----:B------:R-:W-:Y:S02]  /*0210*/  IMAD R2, R2, -0x176, R3 ;  /* 0xfffffe8a02027824 */ /* 0x000fe400078e0203 */
[----:B------:R-:W-:Y:S02]  /*0220*/  IMAD.HI R6, R3, -0x5b13e3f9, R4 ;  /* 0xa4ec1c0703067827 */ /* 0x000fe400078e0204 */
[----:B------:R-:W3:Y:S02]  /*0230*/  LDC.64 R4, c[0x0][0x218] ;  /* 0x00008600ff047b82 */ /* 0x000ee40000000a00 */
[----:B------:R-:W-:Y:S01]  /*0240*/  IMAD R15, R8, 0x160, RZ ;  /* 0x00000160080f7824 */ /* 0x000fe200078e02ff */
[----:B------:R-:W-:-:S04]  /*0250*/  SHF.R.U32.HI R7, RZ, 0x1f, R6 ;  /* 0x0000001fff077819 */ /* 0x000fc80000011606 */
[----:B------:R-:W-:Y:S02]  /*0260*/  LEA.HI.SX32 R14, R6, R7, 0x14 ;  /* 0x00000007060e7211 */ /* 0x000fe400078fa2ff */
[----:B------:R-:W5:Y:S03]  /*0270*/  LDC.64 R6, c[0x0][0x230] ;  /* 0x00008c00ff067b82 */ /* 0x000f660000000a00 */
[----:B------:R-:W-:-:S05]  /*0280*/  IMAD R14, R14, 0x1600, RZ ;  /* 0x000016000e0e7824 */ /* 0x000fca00078e02ff */
[--C-:B------:R-:W-:Y:S02]  /*0290*/  SHF.R.S32.HI R8, RZ, 0x1f, R14.reuse ;  /* 0x0000001fff087819 */ /* 0x100fe4000001140e */
[----:B------:R-:W-:Y:S02]  /*02a0*/  IADD3 R14, P2, P3, R15, R2, R14 ;  /* 0x000000020f0e7210 */ /* 0x000fe40007b5e00e */
[----:B------:R-:W-:Y:S02]  /*02b0*/  SHF.R.S32.HI R2, RZ, 0x1f, R2 ;  /* 0x0000001fff027819 */ /* 0x000fe40000011402 */
[----:B------:R-:W-:Y:S01]  /*02c0*/  SHF.R.S32.HI R15, RZ, 0x1f, R15 ;  /* 0x0000001fff0f7819 */ /* 0x000fe2000001140f */
[----:B---3--:R-:W-:-:S03]  /*02d0*/  IMAD.WIDE R4, R9, 0x4, R4 ;  /* 0x0000000409047825 */ /* 0x008fc600078e0204 */
[----:B------:R-:W-:Y:S01]  /*02e0*/  IADD3.X R15, R15, R2, R8, P2, P3 ;  /* 0x000000020f0f7210 */ /* 0x000fe200017e6408 */
[----:B------:R-:W-:Y:S01]  /*02f0*/  IMAD.MOV.U32 R2, RZ, RZ, RZ ;  /* 0x000000ffff027224 */ /* 0x000fe200078e00ff */
[----:B-1----:R-:W-:Y:S01]  /*0300*/  LEA R12, P2, R14, UR6, 0x2 ;  /* 0x000000060e0c7c11 */ /* 0x002fe2000f8410ff */
[----:B------:R-:W-:-:S03]  /*0310*/  IMAD.MOV.U32 R8, RZ, RZ, RZ ;  /* 0x000000ffff087224 */ /* 0x000fc600078e00ff */
[----:B------:R-:W-:Y:S01]  /*0320*/  LEA.HI.X R13, R14, UR7, R15, 0x2, P2 ;  /* 0x000000070e0d7c11 */ /* 0x000fe200090f140f */
[----:B------:R1:W3:Y:S01]  /*0330*/  @P1 LDG.E.EL R2, desc[UR4][R4.64] ;  /* 0x0000000404021981 */ /* 0x0002e2000c2e1900 */
[----:B------:R-:W-:-:S03]  /*0340*/  CS2R R14, SRZ ;  /* 0x00000000000e7805 */ /* 0x000fc6000001ff00 */
[----:B------:R-:W3:Y:S01]  /*0350*/  @P1 LDG.E R8, desc[UR4][R12.64+-0x5d8] ;  /* 0xfffa28040c081981 */ /* 0x000ee2000c1e1900 */
[----:B----4-:R-:W-:-:S04]  /*0360*/  IMAD.WIDE R10, R9, 0x4, R10 ;  /* 0x00000004090a7825 */ /* 0x010fc800078e020a */
[----:B-----5:R-:W-:Y:S01]  /*0370*/  IMAD.WIDE R6, R9, 0x4, R6 ;  /* 0x0000000409067825 */ /* 0x020fe200078e0206 */
[----:B------:R4:W5:Y:S04]  /*0380*/  @P1 LDG.E.EL R14, desc[UR4][R10.64] ;  /* 0x000000040a0e1981 */ /* 0x000968000c2e1900 */
[----:B------:R-:W5:Y:S01]  /*0390*/  @P1 LDG.E.EL R15, desc[UR4][R6.64] ;  /* 0x00000004060f1981 */ /* 0x000f62000c2e1900 */
[----:B-1----:R-:W-:Y:S01]  /*03a0*/  IMAD.MOV.U32 R4, RZ, RZ, 0x3e800000 ;  /* 0x3e800000ff047424 */ /* 0x002fe200078e00ff */
[----:B--2---:R-:W-:-:S05]  /*03b0*/  SEL R0, R0, RZ, P1 ;  /* 0x000000ff00007207 */ /* 0x004fca0000800000 */
[----:B------:R-:W-:-:S04]  /*03c0*/  FADD R0, R0, 0.0010000000474974513054 ;  /* 0x3a83126f00007421 */ /* 0x000fc80000000000 */
[----:B------:R-:W1:Y:S02]  /*03d0*/  MUFU.SQRT R9, R0 ;  /* 0x0000000000097308 */ /* 0x000e640000002000 */
[C---:B-1----:R-:W-:Y:S02]  /*03e0*/  FSETP.GT.AND P2, PT, R9.reuse, 8.50705917302346158658e+37, PT ;  /* 0x7e8000000900780b */ /* 0x042fe40003f44000 */
[C---:B------:R-:W-:Y:S02]  /*03f0*/  FSETP.GEU.AND P3, PT, R9.reuse, 1.175494350822287508e-38, PT ;  /* 0x008000000900780b */ /* 0x040fe40003f6e000 */
[----:B----4-:R-:W-:Y:S02]  /*0400*/  FSEL R10, R4, 1, P2 ;  /* 0x3f800000040a7808 */ /* 0x010fe40001000000 */
[----:B------:R-:W1:Y:S07]  /*0410*/  LDC.64 R4, c[0x0][0x238] ;  /* 0x00008e00ff047b82 */ /* 0x000e6e0000000a00 */
[----:B------:R-:W-:Y:S01]  /*0420*/  @P2 FMUL R9, R9, 0.25 ;  /* 0x3e80000009092820 */ /* 0x000fe20000400000 */
[----:B------:R-:W-:Y:S01]  /*0430*/  ISETP.GE.AND P2, PT, R3, 0x6358, PT ;  /* 0x000063580300780c */ /* 0x000fe20003f46270 */
[----:B------:R-:W-:-:S02]  /*0440*/  @!P3 FMUL R10, R10, 16777216 ;  /* 0x4b8000000a0ab820 */ /* 0x000fc40000400000 */
[----:B------:R-:W-:Y:S01]  /*0450*/  @!P3 FMUL R9, R9, 16777216 ;  /* 0x4b8000000909b820 */ /* 0x000fe20000400000 */
[----:B---3--:R-:W-:-:S05]  /*0460*/  SEL R11, R2, RZ, P1 ;  /* 0x000000ff020b7207 */ /* 0x008fca0000800000 */
[----:B------:R-:W2:Y:S01]  /*0470*/  MUFU.RCP R9, R9 ;  /* 0x0000000900097308 */ /* 0x000ea20000001000 */
[----:B------:R-:W-:-:S05]  /*0480*/  SEL R8, R8, RZ, P1 ;  /* 0x000000ff08087207 */ /* 0x000fca0000800000 */
[----:B------:R-:W-:Y:S01]  /*0490*/  FADD R0, R8, -R11 ;  /* 0x8000000b08007221 */ /* 0x000fe20000000000 */
[----:B-----5:R-:W-:Y:S01]  /*04a0*/  SEL R14, R14, RZ, P1 ;  /* 0x000000ff0e0e7207 */ /* 0x020fe20000800000 */
[----:B-1----:R-:W-:Y:S01]  /*04b0*/  IMAD.WIDE R4, R3, 0x4, R4 ;  /* 0x0000000403047825 */ /* 0x002fe200078e0204 */
[----:B------:R-:W-:-:S03]  /*04c0*/  SEL R15, R15, RZ, P1 ;  /* 0x000000ff0f0f7207 */ /* 0x000fc60000800000 */
[----:B--2---:R-:W-:-:S04]  /*04d0*/  FMUL R7, R9, R10 ;  /* 0x0000000a09077220 */ /* 0x004fc80000400000 */
[----:B------:R-:W-:-:S04]  /*04e0*/  FMUL R0, R0, R7 ;  /* 0x0000000700007220 */ /* 0x000fc80000400000 */
[----:B------:R-:W-:-:S05]  /*04f0*/  FFMA R15, R0, R14, R15 ;  /* 0x0000000e000f7223 */ /* 0x000fca000000000f */
[----:B------:R-:W-:-:S04]  /*0500*/  FSETP.GEU.AND P1, PT, R15, RZ, PT ;  /* 0x000000ff0f00720b */ /* 0x000fc80003f2e000 */
[----:B------:R-:W-:-:S04]  /*0510*/  FSEL R15, R15, RZ, P1 ;  /* 0x000000ff0f0f7208 */ /* 0x000fc80000800000 */
[----:B------:R-:W-:Y:S01]  /*0520*/  SEL R15, R15, RZ, P0 ;  /* 0x000000ff0f0f7207 */ /* 0x000fe20000000000 */
[----:B------:R-:W-:Y:S06]  /*0530*/  @P2 EXIT ;  /* 0x000000000000294d */ /* 0x000fec0003800000 */
[----:B------:R-:W-:Y:S01]  /*0540*/  STG.E desc[UR4][R4.64], R15 ;  /* 0x0000000f04007986 */ /* 0x000fe2000c101904 */
[----:B------:R-:W-:Y:S05]  /*0550*/  EXIT ;  /* 0x000000000000794d */ /* 0x000fea0003800000 */
.L_x_0:
[----:B------:R-:W-:-:S00]  /*0560*/  BRA `(.L_x_0) ;  /* 0xfffffffc00fc7947 */ /* 0x000fc0000383ffff */
[----:B------:R-:W-:-:S00]  /*0570*/  NOP ;  /* 0x0000000000007918 */ /* 0x000fc00000000000 */
        /* <DEDUP_REMOVED lines=8> */
.L_x_1:


//--------------------- .nv.global.init           --------------------------
	.section	.nv.global.init,"aw",@progbits
.nv.global.init:
	.type		_$_str,@object
	.size		_$_str,(_$_str_$_2 - _$_str)
_$_str:
        /*0000*/ 	.byte	0x5f, 0x5f, 0x43, 0x55, 0x44, 0x41, 0x5f, 0x46, 0x54, 0x5a, 0x00
	.type		_$_str_$_2,@object
	.size		_$_str_$_2,(.L_1 - _$_str_$_2)
_$_str_$_2:
        /*000b*/ 	.byte	0x5f, 0x5f, 0x43, 0x55, 0x44, 0x41, 0x5f, 0x50, 0x52, 0x45, 0x43, 0x5f, 0x53, 0x51, 0x52, 0x54
        /*001b*/ 	.byte	0x00
.L_1:


//--------------------- .nv.constant0.triton_poi_fused__native_batch_norm_legit_no_training_constant_pad_nd_relu_24 --------------------------
	.section	.nv.constant0.triton_poi_fused__native_batch_norm_legit_no_training_constant_pad_nd_relu_24,"a",@progbits
	.sectionflags	@""
	.align	4
.nv.constant0.triton_poi_fused__native_batch_norm_legit_no_training_constant_pad_nd_relu_24:
	.zero		580
